//
// Generated by NVIDIA NVVM Compiler
//
// Compiler Build ID: CL-36424714
// Cuda compilation tools, release 13.0, V13.0.88
// Based on NVVM 20.0.0
//

.version 9.0
.target sm_100
.address_size 64

	// .globl	_Z17sq_mat_mul_kernelPfS_S_i

.visible .entry _Z17sq_mat_mul_kernelPfS_S_i(
	.param .u64 .ptr .align 1 _Z17sq_mat_mul_kernelPfS_S_i_param_0,
	.param .u64 .ptr .align 1 _Z17sq_mat_mul_kernelPfS_S_i_param_1,
	.param .u64 .ptr .align 1 _Z17sq_mat_mul_kernelPfS_S_i_param_2,
	.param .u32 _Z17sq_mat_mul_kernelPfS_S_i_param_3
)
{
	.reg .pred 	%p<10>;
	.reg .b32 	%r<81>;
	.reg .b32 	%f<82>;
	.reg .b64 	%rd<48>;

	ld.param.u64 	%rd5, [_Z17sq_mat_mul_kernelPfS_S_i_param_0];
	ld.param.u64 	%rd6, [_Z17sq_mat_mul_kernelPfS_S_i_param_1];
	ld.param.u64 	%rd4, [_Z17sq_mat_mul_kernelPfS_S_i_param_2];
	ld.param.u32 	%r44, [_Z17sq_mat_mul_kernelPfS_S_i_param_3];
	cvta.to.global.u64 	%rd1, %rd6;
	cvta.to.global.u64 	%rd2, %rd5;
	mov.u32 	%r45, %ntid.x;
	mov.u32 	%r46, %ctaid.x;
	mov.u32 	%r47, %tid.x;
	mad.lo.s32 	%r1, %r45, %r46, %r47;
	mov.u32 	%r48, %ntid.y;
	mov.u32 	%r49, %ctaid.y;
	mul.lo.s32 	%r2, %r48, %r49;
	mov.u32 	%r3, %tid.y;
	add.s32 	%r50, %r2, %r3;
	max.s32 	%r51, %r1, %r50;
	setp.ge.s32 	%p1, %r51, %r44;
	@%p1 bra 	$L__BB0_13;
	mul.lo.s32 	%r5, %r44, %r1;
	and.b32  	%r6, %r44, 7;
	setp.lt.u32 	%p2, %r44, 8;
	mov.f32 	%f81, 0f00000000;
	mov.b32 	%r79, 0;
	@%p2 bra 	$L__BB0_4;
	and.b32  	%r79, %r44, 2147483640;
	neg.s32 	%r77, %r79;
	add.s32 	%r53, %r3, %r44;
	add.s32 	%r76, %r53, %r2;
	shl.b32 	%r10, %r44, 3;
	shl.b32 	%r54, %r44, 1;
	add.s32 	%r75, %r50, %r54;
	mad.lo.s32 	%r74, %r44, 3, %r50;
	shl.b32 	%r55, %r44, 2;
	add.s32 	%r73, %r50, %r55;
	mad.lo.s32 	%r72, %r44, 5, %r50;
	mad.lo.s32 	%r71, %r44, 6, %r50;
	mad.lo.s32 	%r70, %r44, 7, %r50;
	add.s64 	%rd3, %rd2, 16;
	mov.f32 	%f81, 0f00000000;
	mov.u32 	%r68, %r5;
	mov.u32 	%r69, %r50;
$L__BB0_3:
	.pragma "nounroll";
	mul.wide.s32 	%rd7, %r68, 4;
	add.s64 	%rd8, %rd3, %rd7;
	ld.global.f32 	%f16, [%rd8+-16];
	mul.wide.u32 	%rd9, %r69, 4;
	add.s64 	%rd10, %rd1, %rd9;
	ld.global.f32 	%f17, [%rd10];
	add.f32 	%f18, %f16, %f17;
	add.f32 	%f19, %f81, %f18;
	ld.global.f32 	%f20, [%rd8+-12];
	mul.wide.u32 	%rd11, %r76, 4;
	add.s64 	%rd12, %rd1, %rd11;
	ld.global.f32 	%f21, [%rd12];
	add.f32 	%f22, %f20, %f21;
	add.f32 	%f23, %f19, %f22;
	ld.global.f32 	%f24, [%rd8+-8];
	mul.wide.u32 	%rd13, %r75, 4;
	add.s64 	%rd14, %rd1, %rd13;
	ld.global.f32 	%f25, [%rd14];
	add.f32 	%f26, %f24, %f25;
	add.f32 	%f27, %f23, %f26;
	ld.global.f32 	%f28, [%rd8+-4];
	mul.wide.u32 	%rd15, %r74, 4;
	add.s64 	%rd16, %rd1, %rd15;
	ld.global.f32 	%f29, [%rd16];
	add.f32 	%f30, %f28, %f29;
	add.f32 	%f31, %f27, %f30;
	ld.global.f32 	%f32, [%rd8];
	mul.wide.u32 	%rd17, %r73, 4;
	add.s64 	%rd18, %rd1, %rd17;
	ld.global.f32 	%f33, [%rd18];
	add.f32 	%f34, %f32, %f33;
	add.f32 	%f35, %f31, %f34;
	ld.global.f32 	%f36, [%rd8+4];
	mul.wide.u32 	%rd19, %r72, 4;
	add.s64 	%rd20, %rd1, %rd19;
	ld.global.f32 	%f37, [%rd20];
	add.f32 	%f38, %f36, %f37;
	add.f32 	%f39, %f35, %f38;
	ld.global.f32 	%f40, [%rd8+8];
	mul.wide.u32 	%rd21, %r71, 4;
	add.s64 	%rd22, %rd1, %rd21;
	ld.global.f32 	%f41, [%rd22];
	add.f32 	%f42, %f40, %f41;
	add.f32 	%f43, %f39, %f42;
	ld.global.f32 	%f44, [%rd8+12];
	mul.wide.u32 	%rd23, %r70, 4;
	add.s64 	%rd24, %rd1, %rd23;
	ld.global.f32 	%f45, [%rd24];
	add.f32 	%f46, %f44, %f45;
	add.f32 	%f81, %f43, %f46;
	add.s32 	%r77, %r77, 8;
	add.s32 	%r76, %r76, %r10;
	add.s32 	%r75, %r75, %r10;
	add.s32 	%r74, %r74, %r10;
	add.s32 	%r73, %r73, %r10;
	add.s32 	%r72, %r72, %r10;
	add.s32 	%r71, %r71, %r10;
	add.s32 	%r70, %r70, %r10;
	add.s32 	%r69, %r69, %r10;
	add.s32 	%r68, %r68, 8;
	setp.ne.s32 	%p3, %r77, 0;
	@%p3 bra 	$L__BB0_3;
$L__BB0_4:
	setp.eq.s32 	%p4, %r6, 0;
	@%p4 bra 	$L__BB0_12;
	and.b32  	%r38, %r44, 3;
	setp.lt.u32 	%p5, %r6, 4;
	@%p5 bra 	$L__BB0_7;
	add.s32 	%r56, %r79, %r5;
	mul.wide.s32 	%rd25, %r56, 4;
	add.s64 	%rd26, %rd2, %rd25;
	ld.global.f32 	%f48, [%rd26];
	mad.lo.s32 	%r57, %r79, %r44, %r50;
	mul.wide.u32 	%rd27, %r57, 4;
	add.s64 	%rd28, %rd1, %rd27;
	ld.global.f32 	%f49, [%rd28];
	add.f32 	%f50, %f48, %f49;
	add.f32 	%f51, %f81, %f50;
	ld.global.f32 	%f52, [%rd26+4];
	add.s32 	%r58, %r57, %r44;
	mul.wide.u32 	%rd29, %r58, 4;
	add.s64 	%rd30, %rd1, %rd29;
	ld.global.f32 	%f53, [%rd30];
	add.f32 	%f54, %f52, %f53;
	add.f32 	%f55, %f51, %f54;
	ld.global.f32 	%f56, [%rd26+8];
	add.s32 	%r59, %r58, %r44;
	mul.wide.u32 	%rd31, %r59, 4;
	add.s64 	%rd32, %rd1, %rd31;
	ld.global.f32 	%f57, [%rd32];
	add.f32 	%f58, %f56, %f57;
	add.f32 	%f59, %f55, %f58;
	ld.global.f32 	%f60, [%rd26+12];
	add.s32 	%r60, %r59, %r44;
	mul.wide.u32 	%rd33, %r60, 4;
	add.s64 	%rd34, %rd1, %rd33;
	ld.global.f32 	%f61, [%rd34];
	add.f32 	%f62, %f60, %f61;
	add.f32 	%f81, %f59, %f62;
	add.s32 	%r79, %r79, 4;
$L__BB0_7:
	setp.eq.s32 	%p6, %r38, 0;
	@%p6 bra 	$L__BB0_12;
	setp.eq.s32 	%p7, %r38, 1;
	@%p7 bra 	$L__BB0_10;
	add.s32 	%r61, %r79, %r5;
	mul.wide.s32 	%rd35, %r61, 4;
	add.s64 	%rd36, %rd2, %rd35;
	ld.global.f32 	%f64, [%rd36];
	mad.lo.s32 	%r62, %r79, %r44, %r50;
	mul.wide.u32 	%rd37, %r62, 4;
	add.s64 	%rd38, %rd1, %rd37;
	ld.global.f32 	%f65, [%rd38];
	add.f32 	%f66, %f64, %f65;
	add.f32 	%f67, %f81, %f66;
	ld.global.f32 	%f68, [%rd36+4];
	add.s32 	%r63, %r62, %r44;
	mul.wide.u32 	%rd39, %r63, 4;
	add.s64 	%rd40, %rd1, %rd39;
	ld.global.f32 	%f69, [%rd40];
	add.f32 	%f70, %f68, %f69;
	add.f32 	%f81, %f67, %f70;
	add.s32 	%r79, %r79, 2;
$L__BB0_10:
	and.b32  	%r64, %r44, 1;
	setp.eq.b32 	%p8, %r64, 1;
	not.pred 	%p9, %p8;
	@%p9 bra 	$L__BB0_12;
	add.s32 	%r65, %r79, %r5;
	mul.wide.s32 	%rd41, %r65, 4;
	add.s64 	%rd42, %rd2, %rd41;
	ld.global.f32 	%f71, [%rd42];
	mad.lo.s32 	%r66, %r79, %r44, %r50;
	mul.wide.u32 	%rd43, %r66, 4;
	add.s64 	%rd44, %rd1, %rd43;
	ld.global.f32 	%f72, [%rd44];
	add.f32 	%f73, %f71, %f72;
	add.f32 	%f81, %f81, %f73;
$L__BB0_12:
	add.s32 	%r67, %r5, %r50;
	cvta.to.global.u64 	%rd45, %rd4;
	mul.wide.s32 	%rd46, %r67, 4;
	add.s64 	%rd47, %rd45, %rd46;
	st.global.f32 	[%rd47], %f81;
$L__BB0_13:
	ret;

}


// ===== COMPILED SASS (sm_100) =====

	.target	sm_100

	.elftype	@"ET_EXEC"


//--------------------- .note.nv.tkinfo           --------------------------
	.section	.note.nv.tkinfo,"",@"SHT_NOTE"
	.sectionflags	@"SHF_NOTE_NV_TKINFO"
	.tkinfo
        /*0018*/ 	.word	0x00000002
        /*0030*/ 	.string	""
        /*0030*/ 	.string	"ptxas"
        /*0030*/ 	.string	"Cuda compilation tools, release 13.0, V13.0.88"
        /*0030*/ 	.string	"Build cuda_13.0.r13.0/compiler.36424714_0"
        /*0030*/ 	.string	"-arch sm_100 -m 64 "



//--------------------- .note.nv.cuinfo           --------------------------
	.section	.note.nv.cuinfo,"",@"SHT_NOTE"
	.sectionflags	@"SHF_NOTE_NV_CUINFO"
        /*0018*/ 	.short	0x0002
        /*001a*/ 	.short	0x0064
        /*001c*/ 	.short	0x0082
	.zero		2


//--------------------- .nv.info                  --------------------------
	.section	.nv.info,"",@"SHT_CUDA_INFO"
	.align	4


	//----- nvinfo : EIATTR_REGCOUNT
	.align		4
        /*0000*/ 	.byte	0x04, 0x2f
        /*0002*/ 	.short	(.L_1 - .L_0)
	.align		4
.L_0:
        /*0004*/ 	.word	index@(_Z17sq_mat_mul_kernelPfS_S_i)
        /*0008*/ 	.word	0x00000020


	//----- nvinfo : EIATTR_FRAME_SIZE
	.align		4
.L_1:
        /*000c*/ 	.byte	0x04, 0x11
        /*000e*/ 	.short	(.L_3 - .L_2)
	.align		4
.L_2:
        /*0010*/ 	.word	index@(_Z17sq_mat_mul_kernelPfS_S_i)
        /*0014*/ 	.word	0x00000000


	//----- nvinfo : EIATTR_MIN_STACK_SIZE
	.align		4
.L_3:
        /*0018*/ 	.byte	0x04, 0x12
        /*001a*/ 	.short	(.L_5 - .L_4)
	.align		4
.L_4:
        /*001c*/ 	.word	index@(_Z17sq_mat_mul_kernelPfS_S_i)
        /*0020*/ 	.word	0x00000000
.L_5:


//--------------------- .nv.compat                --------------------------
	.section	.nv.compat,"",@"SHT_CUDA_COMPAT_INFO"
	.align	4
        /*0000*/ 	.byte	0x02, 0x09, 0x00, 0x00, 0x02, 0x02, 0x01, 0x00, 0x02, 0x05, 0x05, 0x00, 0x03, 0x07, 0x01, 0x01
        /*0010*/ 	.byte	0x02, 0x03, 0x00, 0x00, 0x02, 0x06, 0x01, 0x00, 0x04, 0x0b, 0x08, 0x00, 0x09, 0x00, 0x00, 0x00
        /*0020*/ 	.byte	0x00, 0x00, 0x00, 0x00


//--------------------- .nv.info._Z17sq_mat_mul_kernelPfS_S_i --------------------------
	.section	.nv.info._Z17sq_mat_mul_kernelPfS_S_i,"",@"SHT_CUDA_INFO"
	.sectionflags	@""
	.align	4


	//----- nvinfo : EIATTR_CUDA_API_VERSION
	.align		4
        /*0000*/ 	.byte	0x04, 0x37
        /*0002*/ 	.short	(.L_7 - .L_6)
.L_6:
        /*0004*/ 	.word	0x00000082


	//----- nvinfo : EIATTR_KPARAM_INFO
	.align		4
.L_7:
        /*0008*/ 	.byte	0x04, 0x17
        /*000a*/ 	.short	(.L_9 - .L_8)
.L_8:
        /*000c*/ 	.word	0x00000000
        /*0010*/ 	.short	0x0003
        /*0012*/ 	.short	0x0018
        /*0014*/ 	.byte	0x00, 0xf0, 0x11, 0x00


	//----- nvinfo : EIATTR_KPARAM_INFO
	.align		4
.L_9:
        /*0018*/ 	.byte	0x04, 0x17
        /*001a*/ 	.short	(.L_11 - .L_10)
.L_10:
        /*001c*/ 	.word	0x00000000
        /*0020*/ 	.short	0x0002
        /*0022*/ 	.short	0x0010
        /*0024*/ 	.byte	0x00, 0xf5, 0x21, 0x00


	//----- nvinfo : EIATTR_KPARAM_INFO
	.align		4
.L_11:
        /*0028*/ 	.byte	0x04, 0x17
        /*002a*/ 	.short	(.L_13 - .L_12)
.L_12:
        /*002c*/ 	.word	0x00000000
        /*0030*/ 	.short	0x0001
        /*0032*/ 	.short	0x0008
        /*0034*/ 	.byte	0x00, 0xf5, 0x21, 0x00


	//----- nvinfo : EIATTR_KPARAM_INFO
	.align		4
.L_13:
        /*0038*/ 	.byte	0x04, 0x17
        /*003a*/ 	.short	(.L_15 - .L_14)
.L_14:
        /*003c*/ 	.word	0x00000000
        /*0040*/ 	.short	0x0000
        /*0042*/ 	.short	0x0000
        /*0044*/ 	.byte	0x00, 0xf5, 0x21, 0x00


	//----- nvinfo : EIATTR_SPARSE_MMA_MASK
	.align		4
.L_15:
        /*0048*/ 	.byte	0x03, 0x50
        /*004a*/ 	.short	0x0000


	//----- nvinfo : EIATTR_MAXREG_COUNT
	.align		4
        /*004c*/ 	.byte	0x03, 0x1b
        /*004e*/ 	.short	0x00ff


	//----- nvinfo : EIATTR_MERCURY_ISA_VERSION
	.align		4
        /*0050*/ 	.byte	0x03, 0x5f
        /*0052*/ 	.short	0x0101


	//----- nvinfo : EIATTR_VRC_CTA_INIT_COUNT
	.align		4
        /*0054*/ 	.byte	0x02, 0x4a
	.zero		1
	.zero		1


	//----- nvinfo : EIATTR_EXIT_INSTR_OFFSETS
	.align		4
        /*0058*/ 	.byte	0x04, 0x1c
        /*005a*/ 	.short	(.L_17 - .L_16)


	//   ....[0]....
.L_16:
        /*005c*/ 	.word	0x000000d0


	//   ....[1]....
        /*0060*/ 	.word	0x00000a20


	//----- nvinfo : EIATTR_CBANK_PARAM_SIZE
	.align		4
.L_17:
        /*0064*/ 	.byte	0x03, 0x19
        /*0066*/ 	.short	0x001c


	//----- nvinfo : EIATTR_PARAM_CBANK
	.align		4
        /*0068*/ 	.byte	0x04, 0x0a
        /*006a*/ 	.short	(.L_19 - .L_18)
	.align		4
.L_18:
        /*006c*/ 	.word	index@(.nv.constant0._Z17sq_mat_mul_kernelPfS_S_i)
        /*0070*/ 	.short	0x0380
        /*0072*/ 	.short	0x001c


	//----- nvinfo : EIATTR_SW_WAR
	.align		4
.L_19:
        /*0074*/ 	.byte	0x04, 0x36
        /*0076*/ 	.short	(.L_21 - .L_20)
.L_20:
        /*0078*/ 	.word	0x00000008
.L_21:


//--------------------- .nv.callgraph             --------------------------
	.section	.nv.callgraph,"",@"SHT_CUDA_CALLGRAPH"
	.align	4
	.sectionentsize	8
	.align		4
        /*0000*/ 	.word	0x00000000
	.align		4
        /*0004*/ 	.word	0xffffffff
	.align		4
        /*0008*/ 	.word	0x00000000
	.align		4
        /*000c*/ 	.word	0xfffffffe
	.align		4
        /*0010*/ 	.word	0x00000000
	.align		4
        /*0014*/ 	.word	0xfffffffd
	.align		4
        /*0018*/ 	.word	0x00000000
	.align		4
        /*001c*/ 	.word	0xfffffffc


//--------------------- .text._Z17sq_mat_mul_kernelPfS_S_i --------------------------
	.section	.text._Z17sq_mat_mul_kernelPfS_S_i,"ax",@progbits
	.align	128
        .global         _Z17sq_mat_mul_kernelPfS_S_i
        .type           _Z17sq_mat_mul_kernelPfS_S_i,@function
        .size           _Z17sq_mat_mul_kernelPfS_S_i,(.L_x_5 - _Z17sq_mat_mul_kernelPfS_S_i)
        .other          _Z17sq_mat_mul_kernelPfS_S_i,@"STO_CUDA_ENTRY STV_DEFAULT"
_Z17sq_mat_mul_kernelPfS_S_i:
.text._Z17sq_mat_mul_kernelPfS_S_i:
[----:B------:R-:W-:Y:S01]  /*0000*/  LDC R1, c[0x0][0x37c] ;  /* 0x0000df00ff017b82 */ /* 0x000fe20000000800 */
[----:B------:R-:W0:Y:S07]  /*0010*/  S2R R4, SR_CTAID.X ;  /* 0x0000000000047919 */ /* 0x000e2e0000002500 */
[----:B------:R-:W1:Y:S01]  /*0020*/  S2UR UR5, SR_CTAID.Y ;  /* 0x00000000000579c3 */ /* 0x000e620000002600 */
[----:B------:R-:W0:Y:S01]  /*0030*/  LDCU UR6, c[0x0][0x360] ;  /* 0x00006c00ff0677ac */ /* 0x000e220008000800 */
[----:B------:R-:W0:Y:S01]  /*0040*/  S2R R3, SR_TID.X ;  /* 0x0000000000037919 */ /* 0x000e220000002100 */
[----:B------:R-:W1:Y:S01]  /*0050*/  LDCU UR4, c[0x0][0x364] ;  /* 0x00006c80ff0477ac */ /* 0x000e620008000800 */
[----:B------:R-:W2:Y:S04]  /*0060*/  S2R R29, SR_TID.Y ;  /* 0x00000000001d7919 */ /* 0x000ea80000002200 */
[----:B------:R-:W3:Y:S01]  /*0070*/  LDC R0, c[0x0][0x398] ;  /* 0x0000e600ff007b82 */ /* 0x000ee20000000800 */
[----:B-1----:R-:W-:Y:S01]  /*0080*/  UIMAD UR4, UR4, UR5, URZ ;  /* 0x00000005040472a4 */ /* 0x002fe2000f8e02ff */
[----:B0-----:R-:W-:-:S05]  /*0090*/  IMAD R4, R4, UR6, R3 ;  /* 0x0000000604047c24 */ /* 0x001fca000f8e0203 */
[----:B--2---:R-:W-:-:S04]  /*00a0*/  IADD3 R3, PT, PT, R29, UR4, RZ ;  /* 0x000000041d037c10 */ /* 0x004fc8000fffe0ff */
[----:B------:R-:W-:-:S04]  /*00b0*/  VIMNMX R5, PT, PT, R4, R3, !PT ;  /* 0x0000000304057248 */ /* 0x000fc80007fe0100 */
[----:B---3--:R-:W-:-:S13]  /*00c0*/  ISETP.GE.AND P0, PT, R5, R0, PT ;  /* 0x000000000500720c */ /* 0x008fda0003f06270 */
[----:B------:R-:W-:Y:S05]  /*00d0*/  @P0 EXIT ;  /* 0x000000000000094d */ /* 0x000fea0003800000 */
[C---:B------:R-:W-:Y:S01]  /*00e0*/  ISETP.GE.U32.AND P1, PT, R0.reuse, 0x8, PT ;  /* 0x000000080000780c */ /* 0x040fe20003f26070 */
[----:B------:R-:W0:Y:S01]  /*00f0*/  LDCU.64 UR8, c[0x0][0x358] ;  /* 0x00006b00ff0877ac */ /* 0x000e220008000a00 */
[----:B------:R-:W-:Y:S01]  /*0100*/  LOP3.LUT R2, R0, 0x7, RZ, 0xc0, !PT ;  /* 0x0000000700027812 */ /* 0x000fe200078ec0ff */
[----:B------:R-:W-:Y:S02]  /*0110*/  HFMA2 R12, -RZ, RZ, 0, 0 ;  /* 0x00000000ff0c7431 */ /* 0x000fe400000001ff */
[----:B------:R-:W-:Y:S01]  /*0120*/  IMAD R4, R4, R0, RZ ;  /* 0x0000000004047224 */ /* 0x000fe200078e02ff */
[----:B------:R-:W-:Y:S02]  /*0130*/  MOV R7, RZ ;  /* 0x000000ff00077202 */ /* 0x000fe40000000f00 */
[----:B------:R-:W-:-:S05]  /*0140*/  ISETP.NE.AND P0, PT, R2, RZ, PT ;  /* 0x000000ff0200720c */ /* 0x000fca0003f05270 */
[----:B------:R-:W-:Y:S08]  /*0150*/  @!P1 BRA `(.L_x_0) ;  /* 0x00000004001c9947 */ /* 0x000ff00003800000 */
[----:B------:R-:W1:Y:S01]  /*0160*/  LDCU.64 UR6, c[0x0][0x380] ;  /* 0x00007000ff0677ac */ /* 0x000e620008000a00 */
[C---:B------:R-:W-:Y:S01]  /*0170*/  LOP3.LUT R7, R0.reuse, 0x7ffffff8, RZ, 0xc0, !PT ;  /* 0x7ffffff800077812 */ /* 0x040fe200078ec0ff */
[C-C-:B------:R-:W-:Y:S01]  /*0180*/  IMAD R9, R0.reuse, 0x3, R3.reuse ;  /* 0x0000000300097824 */ /* 0x140fe200078e0203 */
[CC--:B------:R-:W-:Y:S01]  /*0190*/  LEA R5, R0.reuse, R3.reuse, 0x1 ;  /* 0x0000000300057211 */ /* 0x0c0fe200078e08ff */
[C-C-:B------:R-:W-:Y:S01]  /*01a0*/  IMAD R13, R0.reuse, 0x5, R3.reuse ;  /* 0x00000005000d7824 */ /* 0x140fe200078e0203 */
[CC--:B------:R-:W-:Y:S01]  /*01b0*/  LEA R11, R0.reuse, R3.reuse, 0x2 ;  /* 0x00000003000b7211 */ /* 0x0c0fe200078e10ff */
[C-C-:B------:R-:W-:Y:S01]  /*01c0*/  IMAD R15, R0.reuse, 0x6, R3.reuse ;  /* 0x00000006000f7824 */ /* 0x140fe200078e0203 */
[----:B------:R-:W-:Y:S01]  /*01d0*/  MOV R12, RZ ;  /* 0x000000ff000c7202 */ /* 0x000fe20000000f00 */
[----:B------:R-:W-:Y:S01]  /*01e0*/  IMAD R23, R0, 0x7, R3 ;  /* 0x0000000700177824 */ /* 0x000fe200078e0203 */
[----:B------:R-:W-:Y:S02]  /*01f0*/  MOV R10, R4 ;  /* 0x00000004000a7202 */ /* 0x000fe40000000f00 */
[----:B------:R-:W-:-:S02]  /*0200*/  MOV R27, R3 ;  /* 0x00000003001b7202 */ /* 0x000fc40000000f00 */
[----:B------:R-:W-:Y:S02]  /*0210*/  IADD3 R6, PT, PT, -R7, RZ, RZ ;  /* 0x000000ff07067210 */ /* 0x000fe40007ffe1ff */
[----:B------:R-:W-:Y:S01]  /*0220*/  IADD3 R29, PT, PT, R0, UR4, R29 ;  /* 0x00000004001d7c10 */ /* 0x000fe2000fffe01d */
[----:B-1----:R-:W-:-:S04]  /*0230*/  UIADD3 UR5, UP0, UPT, UR6, 0x10, URZ ;  /* 0x0000001006057890 */ /* 0x002fc8000ff1e0ff */
[----:B------:R-:W-:-:S12]  /*0240*/  UIADD3.X UR4, UPT, UPT, URZ, UR7, URZ, UP0, !UPT ;  /* 0x00000007ff047290 */ /* 0x000fd800087fe4ff */
.L_x_1:
[----:B------:R-:W1:Y:S01]  /*0250*/  LDC.64 R16, c[0x0][0x388] ;  /* 0x0000e200ff107b82 */ /* 0x000e620000000a00 */
[----:B------:R-:W-:Y:S02]  /*0260*/  MOV R18, UR5 ;  /* 0x0000000500127c02 */ /* 0x000fe40008000f00 */
[----:B------:R-:W-:-:S03]  /*0270*/  MOV R19, UR4 ;  /* 0x0000000400137c02 */ /* 0x000fc60008000f00 */
[----:B------:R-:W-:-:S05]  /*0280*/  IMAD.WIDE R18, R10, 0x4, R18 ;  /* 0x000000040a127825 */ /* 0x000fca00078e0212 */
[----:B0-----:R-:W2:Y:S04]  /*0290*/  LDG.E R8, desc[UR8][R18.64+-0x10] ;  /* 0xfffff00812087981 */ /* 0x001ea8000c1e1900 */
[----:B------:R-:W3:Y:S04]  /*02a0*/  LDG.E R26, desc[UR8][R18.64+-0xc] ;  /* 0xfffff408121a7981 */ /* 0x000ee8000c1e1900 */
[----:B------:R-:W4:Y:S01]  /*02b0*/  LDG.E R28, desc[UR8][R18.64+-0x4] ;  /* 0xfffffc08121c7981 */ /* 0x000f22000c1e1900 */
[----:B-1----:R-:W-:-:S06]  /*02c0*/  IMAD.WIDE.U32 R20, R27, 0x4, R16 ;  /* 0x000000041b147825 */ /* 0x002fcc00078e0010 */
[----:B------:R-:W2:Y:S01]  /*02d0*/  LDG.E R21, desc[UR8][R20.64] ;  /* 0x0000000814157981 */ /* 0x000ea2000c1e1900 */
[----:B------:R-:W-:-:S04]  /*02e0*/  IMAD.WIDE.U32 R24, R29, 0x4, R16 ;  /* 0x000000041d187825 */ /* 0x000fc800078e0010 */
[----:B--2---:R-:W-:Y:S01]  /*02f0*/  FADD R14, R8, R21 ;  /* 0x00000015080e7221 */ /* 0x004fe20000000000 */
[----:B------:R-:W-:Y:S01]  /*0300*/  IMAD.WIDE.U32 R20, R5, 0x4, R16 ;  /* 0x0000000405147825 */ /* 0x000fe200078e0010 */
[----:B------:R0:W3:Y:S04]  /*0310*/  LDG.E R8, desc[UR8][R24.64] ;  /* 0x0000000818087981 */ /* 0x0000e8000c1e1900 */
[----:B------:R-:W2:Y:S01]  /*0320*/  LDG.E R22, desc[UR8][R20.64] ;  /* 0x0000000814167981 */ /* 0x000ea2000c1e1900 */
[----:B------:R-:W-:Y:S01]  /*0330*/  FADD R12, R14, R12 ;  /* 0x0000000c0e0c7221 */ /* 0x000fe20000000000 */
[--C-:B0-----:R-:W-:Y:S02]  /*0340*/  IMAD.WIDE.U32 R24, R9, 0x4, R16.reuse ;  /* 0x0000000409187825 */ /* 0x101fe400078e0010 */
[----:B------:R-:W2:Y:S04]  /*0350*/  LDG.E R21, desc[UR8][R18.64+-0x8] ;  /* 0xfffff80812157981 */ /* 0x000ea8000c1e1900 */
[----:B------:R0:W4:Y:S02]  /*0360*/  LDG.E R14, desc[UR8][R24.64] ;  /* 0x00000008180e7981 */ /* 0x000124000c1e1900 */
[----:B0-----:R-:W-:-:S06]  /*0370*/  IMAD.WIDE.U32 R24, R15, 0x4, R16 ;  /* 0x000000040f187825 */ /* 0x001fcc00078e0010 */
[----:B------:R-:W5:Y:S01]  /*0380*/  LDG.E R25, desc[UR8][R24.64] ;  /* 0x0000000818197981 */ /* 0x000f62000c1e1900 */
[----:B---3--:R-:W-:-:S03]  /*0390*/  FADD R8, R26, R8 ;  /* 0x000000081a087221 */ /* 0x008fc60000000000 */
[----:B------:R-:W3:Y:S01]  /*03a0*/  LDG.E R26, desc[UR8][R18.64] ;  /* 0x00000008121a7981 */ /* 0x000ee2000c1e1900 */
[----:B------:R-:W-:-:S03]  /*03b0*/  FADD R8, R12, R8 ;  /* 0x000000080c087221 */ /* 0x000fc60000000000 */
[----:B------:R-:W5:Y:S01]  /*03c0*/  LDG.E R12, desc[UR8][R18.64+0x8] ;  /* 0x00000808120c7981 */ /* 0x000f62000c1e1900 */
[----:B--2---:R-:W-:Y:S01]  /*03d0*/  FADD R22, R21, R22 ;  /* 0x0000001615167221 */ /* 0x004fe20000000000 */
[----:B------:R-:W-:-:S04]  /*03e0*/  IMAD.WIDE.U32 R20, R11, 0x4, R16 ;  /* 0x000000040b147825 */ /* 0x000fc800078e0010 */
[----:B------:R-:W-:Y:S01]  /*03f0*/  FADD R22, R8, R22 ;  /* 0x0000001608167221 */ /* 0x000fe20000000000 */
[----:B----4-:R-:W-:Y:S01]  /*0400*/  FADD R14, R28, R14 ;  /* 0x0000000e1c0e7221 */ /* 0x010fe20000000000 */
[----:B------:R0:W3:Y:S03]  /*0410*/  LDG.E R8, desc[UR8][R20.64] ;  /* 0x0000000814087981 */ /* 0x0000e6000c1e1900 */
[----:B------:R-:W-:Y:S01]  /*0420*/  FADD R22, R22, R14 ;  /* 0x0000000e16167221 */ /* 0x000fe20000000000 */
[----:B------:R-:W2:Y:S04]  /*0430*/  LDG.E R28, desc[UR8][R18.64+0xc] ;  /* 0x00000c08121c7981 */ /* 0x000ea8000c1e1900 */
[----:B------:R-:W4:Y:S01]  /*0440*/  LDG.E R14, desc[UR8][R18.64+0x4] ;  /* 0x00000408120e7981 */ /* 0x000f22000c1e1900 */
[----:B0-----:R-:W-:-:S04]  /*0450*/  IMAD.WIDE.U32 R20, R13, 0x4, R16 ;  /* 0x000000040d147825 */ /* 0x001fc800078e0010 */
[----:B------:R-:W-:Y:S02]  /*0460*/  IMAD.WIDE.U32 R16, R23, 0x4, R16 ;  /* 0x0000000417107825 */ /* 0x000fe400078e0010 */
[----:B------:R-:W4:Y:S04]  /*0470*/  LDG.E R21, desc[UR8][R20.64] ;  /* 0x0000000814157981 */ /* 0x000f28000c1e1900 */
[----:B------:R-:W2:Y:S01]  /*0480*/  LDG.E R17, desc[UR8][R16.64] ;  /* 0x0000000810117981 */ /* 0x000ea2000c1e1900 */
[----:B------:R-:W-:-:S04]  /*0490*/  IADD3 R6, PT, PT, R6, 0x8, RZ ;  /* 0x0000000806067810 */ /* 0x000fc80007ffe0ff */
[----:B------:R-:W-:Y:S02]  /*04a0*/  ISETP.NE.AND P1, PT, R6, RZ, PT ;  /* 0x000000ff0600720c */ /* 0x000fe40003f25270 */
[C---:B------:R-:W-:Y:S02]  /*04b0*/  LEA R29, R0.reuse, R29, 0x3 ;  /* 0x0000001d001d7211 */ /* 0x040fe400078e18ff */
[C---:B------:R-:W-:Y:S02]  /*04c0*/  LEA R5, R0.reuse, R5, 0x3 ;  /* 0x0000000500057211 */ /* 0x040fe400078e18ff */
[C---:B------:R-:W-:Y:S02]  /*04d0*/  LEA R9, R0.reuse, R9, 0x3 ;  /* 0x0000000900097211 */ /* 0x040fe400078e18ff */
[C---:B------:R-:W-:Y:S02]  /*04e0*/  LEA R11, R0.reuse, R11, 0x3 ;  /* 0x0000000b000b7211 */ /* 0x040fe400078e18ff */
[----:B------:R-:W-:-:S02]  /*04f0*/  LEA R13, R0, R13, 0x3 ;  /* 0x0000000d000d7211 */ /* 0x000fc400078e18ff */
[C---:B------:R-:W-:Y:S02]  /*0500*/  LEA R15, R0.reuse, R15, 0x3 ;  /* 0x0000000f000f7211 */ /* 0x040fe400078e18ff */
[C---:B------:R-:W-:Y:S02]  /*0510*/  LEA R23, R0.reuse, R23, 0x3 ;  /* 0x0000001700177211 */ /* 0x040fe400078e18ff */
[----:B------:R-:W-:Y:S02]  /*0520*/  LEA R27, R0, R27, 0x3 ;  /* 0x0000001b001b7211 */ /* 0x000fe400078e18ff */
[----:B------:R-:W-:Y:S01]  /*0530*/  IADD3 R10, PT, PT, R10, 0x8, RZ ;  /* 0x000000080a0a7810 */ /* 0x000fe20007ffe0ff */
[----:B-----5:R-:W-:Y:S01]  /*0540*/  FADD R12, R12, R25 ;  /* 0x000000190c0c7221 */ /* 0x020fe20000000000 */
[----:B---3--:R-:W-:-:S04]  /*0550*/  FADD R8, R26, R8 ;  /* 0x000000081a087221 */ /* 0x008fc80000000000 */
[----:B------:R-:W-:Y:S01]  /*0560*/  FADD R8, R22, R8 ;  /* 0x0000000816087221 */ /* 0x000fe20000000000 */
[----:B----4-:R-:W-:-:S04]  /*0570*/  FADD R14, R14, R21 ;  /* 0x000000150e0e7221 */ /* 0x010fc80000000000 */
[----:B------:R-:W-:Y:S01]  /*0580*/  FADD R8, R8, R14 ;  /* 0x0000000e08087221 */ /* 0x000fe20000000000 */
[----:B--2---:R-:W-:-:S03]  /*0590*/  FADD R19, R28, R17 ;  /* 0x000000111c137221 */ /* 0x004fc60000000000 */
[----:B------:R-:W-:-:S04]  /*05a0*/  FADD R12, R8, R12 ;  /* 0x0000000c080c7221 */ /* 0x000fc80000000000 */
[----:B------:R-:W-:Y:S01]  /*05b0*/  FADD R12, R12, R19 ;  /* 0x000000130c0c7221 */ /* 0x000fe20000000000 */
[----:B------:R-:W-:Y:S06]  /*05c0*/  @P1 BRA `(.L_x_1) ;  /* 0xfffffffc00201947 */ /* 0x000fec000383ffff */
.L_x_0:
[----:B------:R-:W-:Y:S05]  /*05d0*/  @!P0 BRA `(.L_x_2) ;  /* 0x0000000400008947 */ /* 0x000fea0003800000 */
[----:B------:R-:W-:Y:S02]  /*05e0*/  ISETP.GE.U32.AND P0, PT, R2, 0x4, PT ;  /* 0x000000040200780c */ /* 0x000fe40003f06070 */
[----:B------:R-:W-:-:S04]  /*05f0*/  LOP3.LUT R6, R0, 0x3, RZ, 0xc0, !PT ;  /* 0x0000000300067812 */ /* 0x000fc800078ec0ff */
[----:B------:R-:W-:-:S07]  /*0600*/  ISETP.NE.AND P1, PT, R6, RZ, PT ;  /* 0x000000ff0600720c */ /* 0x000fce0003f25270 */
[----:B------:R-:W-:Y:S06]  /*0610*/  @!P0 BRA `(.L_x_3) ;  /* 0x0000000000748947 */ /* 0x000fec0003800000 */
[----:B------:R-:W1:Y:S01]  /*0620*/  LDC.64 R8, c[0x0][0x388] ;  /* 0x0000e200ff087b82 */ /* 0x000e620000000a00 */
[----:B------:R-:W-:Y:S01]  /*0630*/  IMAD R17, R7, R0, R3 ;  /* 0x0000000007117224 */ /* 0x000fe200078e0203 */
[----:B------:R-:W-:-:S04]  /*0640*/  IADD3 R5, PT, PT, R4, R7, RZ ;  /* 0x0000000704057210 */ /* 0x000fc80007ffe0ff */
[C---:B------:R-:W-:Y:S02]  /*0650*/  IADD3 R13, PT, PT, R17.reuse, R0, RZ ;  /* 0x00000000110d7210 */ /* 0x040fe40007ffe0ff */
[----:B------:R-:W2:Y:S01]  /*0660*/  LDC.64 R10, c[0x0][0x380] ;  /* 0x0000e000ff0a7b82 */ /* 0x000ea20000000a00 */
[----:B-1----:R-:W-:-:S04]  /*0670*/  IMAD.WIDE.U32 R16, R17, 0x4, R8 ;  /* 0x0000000411107825 */ /* 0x002fc800078e0008 */
[C---:B------:R-:W-:Y:S01]  /*0680*/  IMAD.WIDE.U32 R18, R13.reuse, 0x4, R8 ;  /* 0x000000040d127825 */ /* 0x040fe200078e0008 */
[-C--:B------:R-:W-:Y:S01]  /*0690*/  IADD3 R13, PT, PT, R13, R0.reuse, RZ ;  /* 0x000000000d0d7210 */ /* 0x080fe20007ffe0ff */
[----:B0-----:R-:W3:Y:S02]  /*06a0*/  LDG.E R17, desc[UR8][R16.64] ;  /* 0x0000000810117981 */ /* 0x001ee4000c1e1900 */
[----:B--2---:R-:W-:Y:S02]  /*06b0*/  IMAD.WIDE R10, R5, 0x4, R10 ;  /* 0x00000004050a7825 */ /* 0x004fe400078e020a */
[----:B------:R-:W2:Y:S02]  /*06c0*/  LDG.E R18, desc[UR8][R18.64] ;  /* 0x0000000812127981 */ /* 0x000ea4000c1e1900 */
[C-C-:B------:R-:W-:Y:S01]  /*06d0*/  IMAD.WIDE.U32 R14, R13.reuse, 0x4, R8.reuse ;  /* 0x000000040d0e7825 */ /* 0x140fe200078e0008 */
[----:B------:R-:W-:Y:S01]  /*06e0*/  IADD3 R13, PT, PT, R13, R0, RZ ;  /* 0x000000000d0d7210 */ /* 0x000fe20007ffe0ff */
[----:B------:R-:W3:Y:S04]  /*06f0*/  LDG.E R2, desc[UR8][R10.64] ;  /* 0x000000080a027981 */ /* 0x000ee8000c1e1900 */
[----:B------:R-:W2:Y:S01]  /*0700*/  LDG.E R5, desc[UR8][R10.64+0x4] ;  /* 0x000004080a057981 */ /* 0x000ea2000c1e1900 */
[----:B------:R-:W-:-:S03]  /*0710*/  IMAD.WIDE.U32 R8, R13, 0x4, R8 ;  /* 0x000000040d087825 */ /* 0x000fc600078e0008 */
[----:B------:R-:W4:Y:S04]  /*0720*/  LDG.E R14, desc[UR8][R14.64] ;  /* 0x000000080e0e7981 */ /* 0x000f28000c1e1900 */
[----:B------:R-:W4:Y:S04]  /*0730*/  LDG.E R13, desc[UR8][R10.64+0x8] ;  /* 0x000008080a0d7981 */ /* 0x000f28000c1e1900 */
[----:B------:R-:W5:Y:S04]  /*0740*/  LDG.E R20, desc[UR8][R10.64+0xc] ;  /* 0x00000c080a147981 */ /* 0x000f68000c1e1900 */
[----:B------:R-:W5:Y:S01]  /*0750*/  LDG.E R9, desc[UR8][R8.64] ;  /* 0x0000000808097981 */ /* 0x000f62000c1e1900 */
[----:B------:R-:W-:Y:S01]  /*0760*/  IADD3 R7, PT, PT, R7, 0x4, RZ ;  /* 0x0000000407077810 */ /* 0x000fe20007ffe0ff */
[----:B---3--:R-:W-:-:S04]  /*0770*/  FADD R17, R2, R17 ;  /* 0x0000001102117221 */ /* 0x008fc80000000000 */
[----:B------:R-:W-:Y:S01]  /*0780*/  FADD R17, R12, R17 ;  /* 0x000000110c117221 */ /* 0x000fe20000000000 */
[----:B--2---:R-:W-:-:S04]  /*0790*/  FADD R18, R5, R18 ;  /* 0x0000001205127221 */ /* 0x004fc80000000000 */
[----:B------:R-:W-:Y:S01]  /*07a0*/  FADD R17, R17, R18 ;  /* 0x0000001211117221 */ /* 0x000fe20000000000 */
[----:B----4-:R-:W-:-:S04]  /*07b0*/  FADD R2, R13, R14 ;  /* 0x0000000e0d027221 */ /* 0x010fc80000000000 */
[----:B------:R-:W-:Y:S01]  /*07c0*/  FADD R2, R17, R2 ;  /* 0x0000000211027221 */ /* 0x000fe20000000000 */
[----:B-----5:R-:W-:-:S04]  /*07d0*/  FADD R5, R20, R9 ;  /* 0x0000000914057221 */ /* 0x020fc80000000000 */
[----:B------:R-:W-:-:S07]  /*07e0*/  FADD R12, R2, R5 ;  /* 0x00000005020c7221 */ /* 0x000fce0000000000 */
.L_x_3:
[----:B------:R-:W-:Y:S05]  /*07f0*/  @!P1 BRA `(.L_x_2) ;  /* 0x0000000000789947 */ /* 0x000fea0003800000 */
[----:B------:R-:W1:Y:S01]  /*0800*/  LDC.64 R18, c[0x0][0x388] ;  /* 0x0000e200ff127b82 */ /* 0x000e620000000a00 */
[----:B------:R-:W-:Y:S02]  /*0810*/  ISETP.NE.AND P0, PT, R6, 0x1, PT ;  /* 0x000000010600780c */ /* 0x000fe40003f05270 */
[----:B------:R-:W-:-:S04]  /*0820*/  LOP3.LUT R2, R0, 0x1, RZ, 0xc0, !PT ;  /* 0x0000000100027812 */ /* 0x000fc800078ec0ff */
[----:B------:R-:W-:Y:S01]  /*0830*/  ISETP.NE.U32.AND P1, PT, R2, 0x1, PT ;  /* 0x000000010200780c */ /* 0x000fe20003f25070 */
[----:B------:R-:W2:Y:S06]  /*0840*/  LDC.64 R16, c[0x0][0x380] ;  /* 0x0000e000ff107b82 */ /* 0x000eac0000000a00 */
[C---:B------:R-:W-:Y:S01]  /*0850*/  @P0 IMAD R15, R7.reuse, R0, R3 ;  /* 0x00000000070f0224 */ /* 0x040fe200078e0203 */
[----:B------:R-:W-:Y:S01]  /*0860*/  @P0 IADD3 R5, PT, PT, R4, R7, RZ ;  /* 0x0000000704050210 */ /* 0x000fe20007ffe0ff */
[----:B------:R-:W3:Y:S01]  /*0870*/  LDC.64 R10, c[0x0][0x380] ;  /* 0x0000e000ff0a7b82 */ /* 0x000ee20000000a00 */
[----:B------:R-:W-:-:S02]  /*0880*/  @P0 IADD3 R7, PT, PT, R7, 0x2, RZ ;  /* 0x0000000207070810 */ /* 0x000fc40007ffe0ff */
[----:B------:R-:W-:-:S05]  /*0890*/  @P0 IADD3 R13, PT, PT, R15, R0, RZ ;  /* 0x000000000f0d0210 */ /* 0x000fca0007ffe0ff */
[----:B------:R-:W4:Y:S01]  /*08a0*/  LDC.64 R8, c[0x0][0x388] ;  /* 0x0000e200ff087b82 */ /* 0x000f220000000a00 */
[----:B-1----:R-:W-:-:S04]  /*08b0*/  @P0 IMAD.WIDE.U32 R14, R15, 0x4, R18 ;  /* 0x000000040f0e0825 */ /* 0x002fc800078e0012 */
[----:B------:R-:W-:Y:S02]  /*08c0*/  @P0 IMAD.WIDE.U32 R18, R13, 0x4, R18 ;  /* 0x000000040d120825 */ /* 0x000fe400078e0012 */
[----:B0-----:R-:W5:Y:S02]  /*08d0*/  @P0 LDG.E R15, desc[UR8][R14.64] ;  /* 0x000000080e0f0981 */ /* 0x001f64000c1e1900 */
[----:B--2---:R-:W-:Y:S02]  /*08e0*/  @P0 IMAD.WIDE R16, R5, 0x4, R16 ;  /* 0x0000000405100825 */ /* 0x004fe400078e0210 */
[----:B------:R-:W2:Y:S02]  /*08f0*/  @P0 LDG.E R19, desc[UR8][R18.64] ;  /* 0x0000000812130981 */ /* 0x000ea4000c1e1900 */
[----:B------:R-:W-:Y:S01]  /*0900*/  @!P1 IMAD R5, R7, R0, R3 ;  /* 0x0000000007059224 */ /* 0x000fe200078e0203 */
[----:B------:R-:W-:Y:S01]  /*0910*/  @!P1 IADD3 R7, PT, PT, R4, R7, RZ ;  /* 0x0000000704079210 */ /* 0x000fe20007ffe0ff */
[----:B------:R-:W5:Y:S04]  /*0920*/  @P0 LDG.E R0, desc[UR8][R16.64] ;  /* 0x0000000810000981 */ /* 0x000f68000c1e1900 */
[----:B---3--:R-:W-:Y:S01]  /*0930*/  @!P1 IMAD.WIDE R10, R7, 0x4, R10 ;  /* 0x00000004070a9825 */ /* 0x008fe200078e020a */
[----:B------:R-:W2:Y:S03]  /*0940*/  @P0 LDG.E R2, desc[UR8][R16.64+0x4] ;  /* 0x0000040810020981 */ /* 0x000ea6000c1e1900 */
[----:B----4-:R-:W-:-:S02]  /*0950*/  @!P1 IMAD.WIDE.U32 R8, R5, 0x4, R8 ;  /* 0x0000000405089825 */ /* 0x010fc400078e0008 */
[----:B------:R-:W3:Y:S04]  /*0960*/  @!P1 LDG.E R10, desc[UR8][R10.64] ;  /* 0x000000080a0a9981 */ /* 0x000ee8000c1e1900 */
[----:B------:R-:W3:Y:S01]  /*0970*/  @!P1 LDG.E R9, desc[UR8][R8.64] ;  /* 0x0000000808099981 */ /* 0x000ee2000c1e1900 */
[----:B-----5:R-:W-:-:S04]  /*0980*/  @P0 FADD R5, R0, R15 ;  /* 0x0000000f00050221 */ /* 0x020fc80000000000 */
[----:B------:R-:W-:Y:S01]  /*0990*/  @P0 FADD R5, R12, R5 ;  /* 0x000000050c050221 */ /* 0x000fe20000000000 */
[----:B--2---:R-:W-:-:S04]  /*09a0*/  @P0 FADD R2, R2, R19 ;  /* 0x0000001302020221 */ /* 0x004fc80000000000 */
[----:B------:R-:W-:Y:S01]  /*09b0*/  @P0 FADD R12, R5, R2 ;  /* 0x00000002050c0221 */ /* 0x000fe20000000000 */
[----:B---3--:R-:W-:-:S04]  /*09c0*/  @!P1 FADD R5, R10, R9 ;  /* 0x000000090a059221 */ /* 0x008fc80000000000 */
[----:B------:R-:W-:-:S07]  /*09d0*/  @!P1 FADD R12, R12, R5 ;  /* 0x000000050c0c9221 */ /* 0x000fce0000000000 */
.L_x_2:
[----:B------:R-:W1:Y:S01]  /*09e0*/  LDC.64 R6, c[0x0][0x390] ;  /* 0x0000e400ff067b82 */ /* 0x000e620000000a00 */
[----:B------:R-:W-:-:S05]  /*09f0*/  IADD3 R3, PT, PT, R3, R4, RZ ;  /* 0x0000000403037210 */ /* 0x000fca0007ffe0ff */
[----:B-1----:R-:W-:-:S05]  /*0a00*/  IMAD.WIDE R2, R3, 0x4, R6 ;  /* 0x0000000403027825 */ /* 0x002fca00078e0206 */
[----:B0-----:R-:W-:Y:S01]  /*0a10*/  STG.E desc[UR8][R2.64], R12 ;  /* 0x0000000c02007986 */ /* 0x001fe2000c101908 */
[----:B------:R-:W-:Y:S05]  /*0a20*/  EXIT ;  /* 0x000000000000794d */ /* 0x000fea0003800000 */
.L_x_4:
[----:B------:R-:W-:-:S00]  /*0a30*/  BRA `(.L_x_4) ;  /* 0xfffffffc00fc7947 */ /* 0x000fc0000383ffff */
[----:B------:R-:W-:-:S00]  /*0a40*/  NOP ;  /* 0x0000000000007918 */ /* 0x000fc00000000000 */
        /* <DEDUP_REMOVED lines=11> */
.L_x_5:


//--------------------- .nv.shared.reserved.0     --------------------------
	.section	.nv.shared.reserved.0,"aw",@nobits
	.weak		__nv_reservedSMEM_offset_0_alias
	.size		__nv_reservedSMEM_offset_0_alias, 0, 64
	.other		__nv_reservedSMEM_offset_0_alias,@"STO_CUDA_RESERVED_SHARED STV_DEFAULT"
__nv_reservedSMEM_offset_0_alias:
	.zero		0
	.zero		64


//--------------------- .nv.constant0._Z17sq_mat_mul_kernelPfS_S_i --------------------------
	.section	.nv.constant0._Z17sq_mat_mul_kernelPfS_S_i,"a",@progbits
	.sectionflags	@""
	.align	4
.nv.constant0._Z17sq_mat_mul_kernelPfS_S_i:
	.zero		924


//--------------------- SYMBOLS --------------------------

	.type		.nv.reservedSmem.offset0,@object
	.size		.nv.reservedSmem.offset0,0x4
